	.headerflags	@"EF_CUDA_TEXMODE_UNIFIED EF_CUDA_64BIT_ADDRESS EF_CUDA_ACCELERATORS EF_CUDA_SM90 EF_CUDA_VIRTUAL_SM(EF_CUDA_SM90)"
	.elftype	@"ET_EXEC"


//--------------------- .nv.info                  --------------------------
	.section	.nv.info,"",@"SHT_CUDA_INFO"
	.align	4


	//----- nvinfo : EIATTR_REGCOUNT
	.align		4
        /*0000*/ 	.byte	0x04, 0x2f
        /*0002*/ 	.short	(.L_1 - .L_0)
	.align		4
.L_0:
        /*0004*/ 	.word	index@(triton_poi_fused_cat_flip_relu_sum_1)
        /*0008*/ 	.word	0x0000000c


	//----- nvinfo : EIATTR_MIN_STACK_SIZE
	.align		4
.L_1:
        /*000c*/ 	.byte	0x04, 0x12
        /*000e*/ 	.short	(.L_3 - .L_2)
	.align		4
.L_2:
        /*0010*/ 	.word	index@(triton_poi_fused_cat_flip_relu_sum_1)
        /*0014*/ 	.word	0x00000000


	//----- nvinfo : EIATTR_FRAME_SIZE
	.align		4
.L_3:
        /*0018*/ 	.byte	0x04, 0x11
        /*001a*/ 	.short	(.L_5 - .L_4)
	.align		4
.L_4:
        /*001c*/ 	.word	index@(triton_poi_fused_cat_flip_relu_sum_1)
        /*0020*/ 	.word	0x00000000


	//----- nvinfo : EIATTR_MIN_STACK_SIZE
	.align		4
.L_5:
        /*0024*/ 	.byte	0x04, 0x12
        /*0026*/ 	.short	(.L_7 - .L_6)
	.align		4
.L_6:
        /*0028*/ 	.word	index@(triton_poi_fused_cat_flip_relu_sum_1)
        /*002c*/ 	.word	0x00000000
.L_7:


//--------------------- .nv.info.triton_poi_fused_cat_flip_relu_sum_1 --------------------------
	.section	.nv.info.triton_poi_fused_cat_flip_relu_sum_1,"",@"SHT_CUDA_INFO"
	.sectionflags	@""
	.align	4


	//----- nvinfo : EIATTR_CUDA_API_VERSION
	.align		4
        /*0000*/ 	.byte	0x04, 0x37
        /*0002*/ 	.short	(.L_9 - .L_8)
.L_8:
        /*0004*/ 	.word	0x0000007c


	//----- nvinfo : EIATTR_KPARAM_INFO
	.align		4
.L_9:
        /*0008*/ 	.byte	0x04, 0x17
        /*000a*/ 	.short	(.L_11 - .L_10)
.L_10:
        /*000c*/ 	.word	0x00000000
        /*0010*/ 	.short	0x0002
        /*0012*/ 	.short	0x0010
        /*0014*/ 	.byte	0x00, 0xf0, 0x11, 0x00


	//----- nvinfo : EIATTR_KPARAM_INFO
	.align		4
.L_11:
        /*0018*/ 	.byte	0x04, 0x17
        /*001a*/ 	.short	(.L_13 - .L_12)
.L_12:
        /*001c*/ 	.word	0x00000000
        /*0020*/ 	.short	0x0001
        /*0022*/ 	.short	0x0008
        /*0024*/ 	.byte	0x00, 0xf4, 0x21, 0x00


	//----- nvinfo : EIATTR_KPARAM_INFO
	.align		4
.L_13:
        /*0028*/ 	.byte	0x04, 0x17
        /*002a*/ 	.short	(.L_15 - .L_14)
.L_14:
        /*002c*/ 	.word	0x00000000
        /*0030*/ 	.short	0x0000
        /*0032*/ 	.short	0x0000
        /*0034*/ 	.byte	0x00, 0xf4, 0x21, 0x00


	//----- nvinfo : EIATTR_SPARSE_MMA_MASK
	.align		4
.L_15:
        /*0038*/ 	.byte	0x03, 0x50
        /*003a*/ 	.short	0x0000


	//----- nvinfo : EIATTR_MAXREG_COUNT
	.align		4
        /*003c*/ 	.byte	0x03, 0x1b
        /*003e*/ 	.short	0x00ff


	//----- nvinfo : EIATTR_EXIT_INSTR_OFFSETS
	.align		4
        /*0040*/ 	.byte	0x04, 0x1c
        /*0042*/ 	.short	(.L_17 - .L_16)


	//   ....[0]....
.L_16:
        /*0044*/ 	.word	0x000001a0


	//   ....[1]....
        /*0048*/ 	.word	0x000001c0


	//----- nvinfo : EIATTR_REQNTID
	.align		4
.L_17:
        /*004c*/ 	.byte	0x04, 0x10
        /*004e*/ 	.short	(.L_19 - .L_18)
.L_18:
        /*0050*/ 	.word	0x00000020
        /*0054*/ 	.word	0x00000001
        /*0058*/ 	.word	0x00000001


	//----- nvinfo : EIATTR_CRS_STACK_SIZE
	.align		4
.L_19:
        /*005c*/ 	.byte	0x04, 0x1e
        /*005e*/ 	.short	(.L_21 - .L_20)
.L_20:
        /*0060*/ 	.word	0x00000000


	//----- nvinfo : EIATTR_CBANK_PARAM_SIZE
	.align		4
.L_21:
        /*0064*/ 	.byte	0x03, 0x19
        /*0066*/ 	.short	0x0014


	//----- nvinfo : EIATTR_PARAM_CBANK
	.align		4
        /*0068*/ 	.byte	0x04, 0x0a
        /*006a*/ 	.short	(.L_23 - .L_22)
	.align		4
.L_22:
        /*006c*/ 	.word	index@(.nv.constant0.triton_poi_fused_cat_flip_relu_sum_1)
        /*0070*/ 	.short	0x0210
        /*0072*/ 	.short	0x0014


	//----- nvinfo : EIATTR_SW_WAR
	.align		4
.L_23:
        /*0074*/ 	.byte	0x04, 0x36
        /*0076*/ 	.short	(.L_25 - .L_24)
.L_24:
        /*0078*/ 	.word	0x00000008
.L_25:


//--------------------- .nv.callgraph             --------------------------
	.section	.nv.callgraph,"",@"SHT_CUDA_CALLGRAPH"
	.align	4
	.sectionentsize	8
	.align		4
        /*0000*/ 	.word	0x00000000
	.align		4
        /*0004*/ 	.word	0xffffffff
	.align		4
        /*0008*/ 	.word	0x00000000
	.align		4
        /*000c*/ 	.word	0xfffffffe
	.align		4
        /*0010*/ 	.word	0x00000000
	.align		4
        /*0014*/ 	.word	0xfffffffd
	.align		4
        /*0018*/ 	.word	0x00000000
	.align		4
        /*001c*/ 	.word	0xfffffffc


//--------------------- .text.triton_poi_fused_cat_flip_relu_sum_1 --------------------------
	.section	.text.triton_poi_fused_cat_flip_relu_sum_1,"ax",@progbits
	.align	128
        .global         triton_poi_fused_cat_flip_relu_sum_1
        .type           triton_poi_fused_cat_flip_relu_sum_1,@function
        .size           triton_poi_fused_cat_flip_relu_sum_1,(.L_x_3 - triton_poi_fused_cat_flip_relu_sum_1)
        .other          triton_poi_fused_cat_flip_relu_sum_1,@"STO_CUDA_ENTRY STV_DEFAULT"
triton_poi_fused_cat_flip_relu_sum_1:
.text.triton_poi_fused_cat_flip_relu_sum_1:
[----:B------:R-:W0:Y:S02]  /*0000*/  LDC R1, c[0x0][0x28] ;  /* 0x00000a00ff017b82 */ /* 0x000e240000000800 */
[----:B------:R-:W1:Y:S01]  /*0010*/  S2R R0, SR_TID.X ;  /* 0x0000000000007919 */ /* 0x000e620000002100 */
[----:B------:R-:W2:Y:S01]  /*0020*/  LDC.64 R2, c[0x0][0x210] ;  /* 0x00008400ff027b82 */ /* 0x000ea20000000a00 */
[----:B------:R-:W-:Y:S01]  /*0030*/  ULDC.64 UR4, c[0x0][0x208] ;  /* 0x0000820000047ab9 */ /* 0x000fe20000000a00 */
[----:B------:R-:W-:Y:S01]  /*0040*/  BSSY B0, `(.L_x_0) ;  /* 0x000000c000007945 */ /* 0x000fe20003800000 */
[----:B------:R-:W3:Y:S05]  /*0050*/  S2R R7, SR_CTAID.X ;  /* 0x0000000000077919 */ /* 0x000eea0000002500 */
[----:B------:R-:W4:Y:S01]  /*0060*/  LDC.64 R4, c[0x0][0x218] ;  /* 0x00008600ff047b82 */ /* 0x000f220000000a00 */
[----:B-1----:R-:W-:-:S05]  /*0070*/  IMAD.SHL.U32 R0, R0, 0x2, RZ ;  /* 0x0000000200007824 */ /* 0x002fca00078e00ff */
[----:B------:R-:W-:-:S05]  /*0080*/  LOP3.LUT R0, R0, 0x3e, RZ, 0xc0, !PT ;  /* 0x0000003e00007812 */ /* 0x000fca00078ec0ff */
[----:B---3--:R-:W-:-:S04]  /*0090*/  IMAD R7, R7, 0x40, R0 ;  /* 0x0000004007077824 */ /* 0x008fc800078e0200 */
[C---:B------:R-:W-:Y:S01]  /*00a0*/  VIADD R9, R7.reuse, 0x40 ;  /* 0x0000004007097836 */ /* 0x040fe20000000000 */
[----:B------:R-:W-:-:S03]  /*00b0*/  ISETP.GE.AND P0, PT, R7, 0x40, PT ;  /* 0x000000400700780c */ /* 0x000fc60003f06270 */
[----:B--2---:R-:W-:Y:S01]  /*00c0*/  IMAD.WIDE R2, R9, 0x4, R2 ;  /* 0x0000000409027825 */ /* 0x004fe200078e0202 */
[----:B------:R-:W-:-:S09]  /*00d0*/  CS2R R8, SRZ ;  /* 0x0000000000087805 */ /* 0x000fd2000001ff00 */
[----:B----4-:R-:W-:Y:S05]  /*00e0*/  @P0 BRA `(.L_x_1) ;  /* 0x0000000000040947 */ /* 0x010fea0003800000 */
[----:B------:R1:W5:Y:S02]  /*00f0*/  LDG.E.64 R8, desc[UR4][R2.64] ;  /* 0x0000000402087981 */ /* 0x000364000c1e1b00 */
.L_x_1:
[----:B------:R-:W-:Y:S05]  /*0100*/  BSYNC B0 ;  /* 0x0000000000007941 */ /* 0x000fea0003800000 */
.L_x_0:
[----:B-----5:R-:W-:Y:S01]  /*0110*/  SEL R8, R8, RZ, !P0 ;  /* 0x000000ff08087207 */ /* 0x020fe20004000000 */
[----:B-1----:R-:W-:Y:S01]  /*0120*/  IMAD.WIDE R2, R7, 0x4, R4 ;  /* 0x0000000407027825 */ /* 0x002fe200078e0204 */
[----:B------:R-:W-:Y:S02]  /*0130*/  SEL R9, R9, RZ, !P0 ;  /* 0x000000ff09097207 */ /* 0x000fe40004000000 */
[C---:B------:R-:W-:Y:S02]  /*0140*/  FSETP.GEU.AND P1, PT, R8.reuse, RZ, PT ;  /* 0x000000ff0800720b */ /* 0x040fe40003f2e000 */
[C---:B------:R-:W-:Y:S02]  /*0150*/  FSETP.GEU.AND P2, PT, R9.reuse, RZ, PT ;  /* 0x000000ff0900720b */ /* 0x040fe40003f4e000 */
[----:B------:R-:W-:Y:S02]  /*0160*/  FSEL R8, R8, RZ, P1 ;  /* 0x000000ff08087208 */ /* 0x000fe40000800000 */
[----:B------:R-:W-:-:S03]  /*0170*/  FSEL R9, R9, RZ, P2 ;  /* 0x000000ff09097208 */ /* 0x000fc60001000000 */
[----:B------:R-:W-:Y:S02]  /*0180*/  FADD R8, R8, R8 ;  /* 0x0000000808087221 */ /* 0x000fe40000000000 */
[----:B------:R-:W-:Y:S01]  /*0190*/  FADD R9, R9, R9 ;  /* 0x0000000909097221 */ /* 0x000fe20000000000 */
[----:B------:R-:W-:Y:S06]  /*01a0*/  @P0 EXIT ;  /* 0x000000000000094d */ /* 0x000fec0003800000 */
[----:B------:R-:W-:Y:S01]  /*01b0*/  STG.E.64 desc[UR4][R2.64], R8 ;  /* 0x0000000802007986 */ /* 0x000fe2000c101b04 */
[----:B------:R-:W-:Y:S05]  /*01c0*/  EXIT ;  /* 0x000000000000794d */ /* 0x000fea0003800000 */
.L_x_2:
[----:B------:R-:W-:-:S00]  /*01d0*/  BRA `(.L_x_2) ;  /* 0xfffffffc00fc7947 */ /* 0x000fc0000383ffff */
[----:B------:R-:W-:-:S00]  /*01e0*/  NOP ;  /* 0x0000000000007918 */ /* 0x000fc00000000000 */
        /* <DEDUP_REMOVED lines=9> */
.L_x_3:


//--------------------- .nv.constant0.triton_poi_fused_cat_flip_relu_sum_1 --------------------------
	.section	.nv.constant0.triton_poi_fused_cat_flip_relu_sum_1,"a",@progbits
	.sectionflags	@""
	.align	4
.nv.constant0.triton_poi_fused_cat_flip_relu_sum_1:
	.zero		548
